	.headerflags	@"EF_CUDA_TEXMODE_UNIFIED EF_CUDA_64BIT_ADDRESS EF_CUDA_ACCELERATORS EF_CUDA_SM90 EF_CUDA_VIRTUAL_SM(EF_CUDA_SM90)"
	.elftype	@"ET_EXEC"


//--------------------- .nv.info                  --------------------------
	.section	.nv.info,"",@"SHT_CUDA_INFO"
	.align	4


	//----- nvinfo : EIATTR_REGCOUNT
	.align		4
        /*0000*/ 	.byte	0x04, 0x2f
        /*0002*/ 	.short	(.L_3 - .L_2)
	.align		4
.L_2:
        /*0004*/ 	.word	index@(triton_poi_fused_cat_11)
        /*0008*/ 	.word	0x00000020


	//----- nvinfo : EIATTR_MIN_STACK_SIZE
	.align		4
.L_3:
        /*000c*/ 	.byte	0x04, 0x12
        /*000e*/ 	.short	(.L_5 - .L_4)
	.align		4
.L_4:
        /*0010*/ 	.word	index@(triton_poi_fused_cat_11)
        /*0014*/ 	.word	0x00000000


	//----- nvinfo : EIATTR_FRAME_SIZE
	.align		4
.L_5:
        /*0018*/ 	.byte	0x04, 0x11
        /*001a*/ 	.short	(.L_7 - .L_6)
	.align		4
.L_6:
        /*001c*/ 	.word	index@(triton_poi_fused_cat_11)
        /*0020*/ 	.word	0x00000000


	//----- nvinfo : EIATTR_MIN_STACK_SIZE
	.align		4
.L_7:
        /*0024*/ 	.byte	0x04, 0x12
        /*0026*/ 	.short	(.L_9 - .L_8)
	.align		4
.L_8:
        /*0028*/ 	.word	index@(triton_poi_fused_cat_11)
        /*002c*/ 	.word	0x00000000
.L_9:


//--------------------- .nv.info.triton_poi_fused_cat_11 --------------------------
	.section	.nv.info.triton_poi_fused_cat_11,"",@"SHT_CUDA_INFO"
	.sectionflags	@""
	.align	4


	//----- nvinfo : EIATTR_CUDA_API_VERSION
	.align		4
        /*0000*/ 	.byte	0x04, 0x37
        /*0002*/ 	.short	(.L_11 - .L_10)
.L_10:
        /*0004*/ 	.word	0x0000007c


	//----- nvinfo : EIATTR_KPARAM_INFO
	.align		4
.L_11:
        /*0008*/ 	.byte	0x04, 0x17
        /*000a*/ 	.short	(.L_13 - .L_12)
.L_12:
        /*000c*/ 	.word	0x00000000
        /*0010*/ 	.short	0x000b
        /*0012*/ 	.short	0x0058
        /*0014*/ 	.byte	0x00, 0xf0, 0x11, 0x00


	//----- nvinfo : EIATTR_KPARAM_INFO
	.align		4
.L_13:
        /*0018*/ 	.byte	0x04, 0x17
        /*001a*/ 	.short	(.L_15 - .L_14)
.L_14:
        /*001c*/ 	.word	0x00000000
        /*0020*/ 	.short	0x000a
        /*0022*/ 	.short	0x0050
        /*0024*/ 	.byte	0x00, 0xf4, 0x21, 0x00


	//----- nvinfo : EIATTR_KPARAM_INFO
	.align		4
.L_15:
        /*0028*/ 	.byte	0x04, 0x17
        /*002a*/ 	.short	(.L_17 - .L_16)
.L_16:
        /*002c*/ 	.word	0x00000000
        /*0030*/ 	.short	0x0009
        /*0032*/ 	.short	0x0048
        /*0034*/ 	.byte	0x00, 0xf4, 0x21, 0x00


	//----- nvinfo : EIATTR_KPARAM_INFO
	.align		4
.L_17:
        /*0038*/ 	.byte	0x04, 0x17
        /*003a*/ 	.short	(.L_19 - .L_18)
.L_18:
        /*003c*/ 	.word	0x00000000
        /*0040*/ 	.short	0x0008
        /*0042*/ 	.short	0x0040
        /*0044*/ 	.byte	0x00, 0xf4, 0x21, 0x00


	//----- nvinfo : EIATTR_KPARAM_INFO
	.align		4
.L_19:
        /*0048*/ 	.byte	0x04, 0x17
        /*004a*/ 	.short	(.L_21 - .L_20)
.L_20:
        /*004c*/ 	.word	0x00000000
        /*0050*/ 	.short	0x0007
        /*0052*/ 	.short	0x0038
        /*0054*/ 	.byte	0x00, 0xf4, 0x21, 0x00


	//----- nvinfo : EIATTR_KPARAM_INFO
	.align		4
.L_21:
        /*0058*/ 	.byte	0x04, 0x17
        /*005a*/ 	.short	(.L_23 - .L_22)
.L_22:
        /*005c*/ 	.word	0x00000000
        /*0060*/ 	.short	0x0006
        /*0062*/ 	.short	0x0030
        /*0064*/ 	.byte	0x00, 0xf4, 0x21, 0x00


	//----- nvinfo : EIATTR_KPARAM_INFO
	.align		4
.L_23:
        /*0068*/ 	.byte	0x04, 0x17
        /*006a*/ 	.short	(.L_25 - .L_24)
.L_24:
        /*006c*/ 	.word	0x00000000
        /*0070*/ 	.short	0x0005
        /*0072*/ 	.short	0x0028
        /*0074*/ 	.byte	0x00, 0xf4, 0x21, 0x00


	//----- nvinfo : EIATTR_KPARAM_INFO
	.align		4
.L_25:
        /*0078*/ 	.byte	0x04, 0x17
        /*007a*/ 	.short	(.L_27 - .L_26)
.L_26:
        /*007c*/ 	.word	0x00000000
        /*0080*/ 	.short	0x0004
        /*0082*/ 	.short	0x0020
        /*0084*/ 	.byte	0x00, 0xf4, 0x21, 0x00


	//----- nvinfo : EIATTR_KPARAM_INFO
	.align		4
.L_27:
        /*0088*/ 	.byte	0x04, 0x17
        /*008a*/ 	.short	(.L_29 - .L_28)
.L_28:
        /*008c*/ 	.word	0x00000000
        /*0090*/ 	.short	0x0003
        /*0092*/ 	.short	0x0018
        /*0094*/ 	.byte	0x00, 0xf4, 0x21, 0x00


	//----- nvinfo : EIATTR_KPARAM_INFO
	.align		4
.L_29:
        /*0098*/ 	.byte	0x04, 0x17
        /*009a*/ 	.short	(.L_31 - .L_30)
.L_30:
        /*009c*/ 	.word	0x00000000
        /*00a0*/ 	.short	0x0002
        /*00a2*/ 	.short	0x0010
        /*00a4*/ 	.byte	0x00, 0xf4, 0x21, 0x00


	//----- nvinfo : EIATTR_KPARAM_INFO
	.align		4
.L_31:
        /*00a8*/ 	.byte	0x04, 0x17
        /*00aa*/ 	.short	(.L_33 - .L_32)
.L_32:
        /*00ac*/ 	.word	0x00000000
        /*00b0*/ 	.short	0x0001
        /*00b2*/ 	.short	0x0008
        /*00b4*/ 	.byte	0x00, 0xf4, 0x21, 0x00


	//----- nvinfo : EIATTR_KPARAM_INFO
	.align		4
.L_33:
        /*00b8*/ 	.byte	0x04, 0x17
        /*00ba*/ 	.short	(.L_35 - .L_34)
.L_34:
        /*00bc*/ 	.word	0x00000000
        /*00c0*/ 	.short	0x0000
        /*00c2*/ 	.short	0x0000
        /*00c4*/ 	.byte	0x00, 0xf4, 0x21, 0x00


	//----- nvinfo : EIATTR_SPARSE_MMA_MASK
	.align		4
.L_35:
        /*00c8*/ 	.byte	0x03, 0x50
        /*00ca*/ 	.short	0x0000


	//----- nvinfo : EIATTR_MAXREG_COUNT
	.align		4
        /*00cc*/ 	.byte	0x03, 0x1b
        /*00ce*/ 	.short	0x00ff


	//----- nvinfo : EIATTR_EXIT_INSTR_OFFSETS
	.align		4
        /*00d0*/ 	.byte	0x04, 0x1c
        /*00d2*/ 	.short	(.L_37 - .L_36)


	//   ....[0]....
.L_36:
        /*00d4*/ 	.word	0x00000b30


	//----- nvinfo : EIATTR_REQNTID
	.align		4
.L_37:
        /*00d8*/ 	.byte	0x04, 0x10
        /*00da*/ 	.short	(.L_39 - .L_38)
.L_38:
        /*00dc*/ 	.word	0x00000080
        /*00e0*/ 	.word	0x00000001
        /*00e4*/ 	.word	0x00000001


	//----- nvinfo : EIATTR_CBANK_PARAM_SIZE
	.align		4
.L_39:
        /*00e8*/ 	.byte	0x03, 0x19
        /*00ea*/ 	.short	0x005c


	//----- nvinfo : EIATTR_PARAM_CBANK
	.align		4
        /*00ec*/ 	.byte	0x04, 0x0a
        /*00ee*/ 	.short	(.L_41 - .L_40)
	.align		4
.L_40:
        /*00f0*/ 	.word	index@(.nv.constant0.triton_poi_fused_cat_11)
        /*00f4*/ 	.short	0x0210
        /*00f6*/ 	.short	0x005c


	//----- nvinfo : EIATTR_SW_WAR
	.align		4
.L_41:
        /*00f8*/ 	.byte	0x04, 0x36
        /*00fa*/ 	.short	(.L_43 - .L_42)
.L_42:
        /*00fc*/ 	.word	0x00000008
.L_43:


//--------------------- .nv.callgraph             --------------------------
	.section	.nv.callgraph,"",@"SHT_CUDA_CALLGRAPH"
	.align	4
	.sectionentsize	8
	.align		4
        /*0000*/ 	.word	0x00000000
	.align		4
        /*0004*/ 	.word	0xffffffff
	.align		4
        /*0008*/ 	.word	0x00000000
	.align		4
        /*000c*/ 	.word	0xfffffffe
	.align		4
        /*0010*/ 	.word	0x00000000
	.align		4
        /*0014*/ 	.word	0xfffffffd
	.align		4
        /*0018*/ 	.word	0x00000000
	.align		4
        /*001c*/ 	.word	0xfffffffc


//--------------------- .nv.constant4             --------------------------
	.section	.nv.constant4,"a",@progbits
	.align	8
	.align		8
.nv.constant4:
        /*0000*/ 	.dword	_$_str
	.align		8
        /*0008*/ 	.dword	_$_str_$_2


//--------------------- .text.triton_poi_fused_cat_11 --------------------------
	.section	.text.triton_poi_fused_cat_11,"ax",@progbits
	.align	128
        .global         triton_poi_fused_cat_11
        .type           triton_poi_fused_cat_11,@function
        .size           triton_poi_fused_cat_11,(.L_x_1 - triton_poi_fused_cat_11)
        .other          triton_poi_fused_cat_11,@"STO_CUDA_ENTRY STV_DEFAULT"
triton_poi_fused_cat_11:
.text.triton_poi_fused_cat_11:
[----:B------:R-:W-:Y:S01]  /*0000*/  LDC R1, c[0x0][0x28] ;  /* 0x00000a00ff017b82 */ /* 0x000fe20000000800 */
[----:B------:R-:W1:Y:S07]  /*0010*/  S2R R0, SR_TID.X ;  /* 0x0000000000007919 */ /* 0x000e6e0000002100 */
[----:B------:R-:W2:Y:S01]  /*0020*/  LDC.64 R12, c[0x0][0x220] ;  /* 0x00008800ff0c7b82 */ /* 0x000ea20000000a00 */
[----:B------:R-:W-:Y:S01]  /*0030*/  IMAD.MOV.U32 R4, RZ, RZ, RZ ;  /* 0x000000ffff047224 */ /* 0x000fe200078e00ff */
[----:B------:R-:W-:Y:S01]  /*0040*/  ULDC.64 UR4, c[0x0][0x208] ;  /* 0x0000820000047ab9 */ /* 0x000fe20000000a00 */
[----:B------:R-:W3:Y:S01]  /*0050*/  S2R R15, SR_CTAID.X ;  /* 0x00000000000f7919 */ /* 0x000ee20000002500 */
[----:B------:R-:W-:-:S04]  /*0060*/  IMAD.MOV.U32 R9, RZ, RZ, RZ ;  /* 0x000000ffff097224 */ /* 0x000fc800078e00ff */
[----:B------:R-:W4:Y:S01]  /*0070*/  LDC.64 R10, c[0x0][0x248] ;  /* 0x00009200ff0a7b82 */ /* 0x000f220000000a00 */
[----:B------:R-:W-:Y:S02]  /*0080*/  CS2R R26, SRZ ;  /* 0x00000000001a7805 */ /* 0x000fe4000001ff00 */
[----:B------:R-:W-:Y:S01]  /*0090*/  CS2R R28, SRZ ;  /* 0x00000000001c7805 */ /* 0x000fe2000001ff00 */
[----:B------:R-:W-:-:S04]  /*00a0*/  ULDC.64 UR6, c[0x0][0x238] ;  /* 0x00008e0000067ab9 */ /* 0x000fc80000000a00 */
[----:B------:R-:W5:Y:S08]  /*00b0*/  LDC.64 R16, c[0x0][0x210] ;  /* 0x00008400ff107b82 */ /* 0x000f700000000a00 */
[----:B------:R-:W4:Y:S01]  /*00c0*/  LDC.64 R18, c[0x0][0x218] ;  /* 0x00008600ff127b82 */ /* 0x000f220000000a00 */
[----:B-1----:R-:W-:-:S05]  /*00d0*/  IMAD.SHL.U32 R0, R0, 0x2, RZ ;  /* 0x0000000200007824 */ /* 0x002fca00078e00ff */
[----:B------:R-:W-:-:S05]  /*00e0*/  LOP3.LUT R0, R0, 0xfe, RZ, 0xc0, !PT ;  /* 0x000000fe00007812 */ /* 0x000fca00078ec0ff */
[----:B---3--:R-:W-:-:S05]  /*00f0*/  IMAD R2, R15, 0x100, R0 ;  /* 0x000001000f027824 */ /* 0x008fca00078e0200 */
[----:B------:R-:W-:-:S04]  /*0100*/  SHF.R.S32.HI R3, RZ, 0x1f, R2 ;  /* 0x0000001fff037819 */ /* 0x000fc80000011402 */
[----:B------:R-:W-:-:S04]  /*0110*/  LEA.HI R3, R3, R2, RZ, 0x8 ;  /* 0x0000000203037211 */ /* 0x000fc800078f40ff */
[----:B------:R-:W-:-:S05]  /*0120*/  SHF.R.S32.HI R7, RZ, 0x8, R3 ;  /* 0x00000008ff077819 */ /* 0x000fca0000011403 */
[----:B------:R-:W-:-:S05]  /*0130*/  IMAD.HI R0, R7, 0x4ec4ec4f, RZ ;  /* 0x4ec4ec4f07007827 */ /* 0x000fca00078e02ff */
[----:B------:R-:W-:-:S04]  /*0140*/  SHF.R.U32.HI R5, RZ, 0x1f, R0 ;  /* 0x0000001fff057819 */ /* 0x000fc80000011600 */
[----:B------:R-:W-:-:S05]  /*0150*/  LEA.HI.SX32 R0, R0, R5, 0x1c ;  /* 0x0000000500007211 */ /* 0x000fca00078fe2ff */
[----:B------:R-:W-:-:S04]  /*0160*/  IMAD R7, R0, -0x34, R7 ;  /* 0xffffffcc00077824 */ /* 0x000fc800078e0207 */
[C---:B--2---:R-:W-:Y:S01]  /*0170*/  IMAD.WIDE R12, R7.reuse, 0x4, R12 ;  /* 0x00000004070c7825 */ /* 0x044fe200078e020c */
[C---:B------:R-:W-:Y:S02]  /*0180*/  ISETP.GE.AND P0, PT, R7.reuse, 0x1a, PT ;  /* 0x0000001a0700780c */ /* 0x040fe40003f06270 */
[----:B------:R-:W-:-:S11]  /*0190*/  ISETP.GT.AND P1, PT, R7, 0x19, PT ;  /* 0x000000190700780c */ /* 0x000fd60003f24270 */
[----:B------:R-:W2:Y:S01]  /*01a0*/  @!P0 LDG.E.EL R4, desc[UR4][R12.64] ;  /* 0x000000040c048981 */ /* 0x000ea2000c2e1900 */
[----:B------:R-:W-:Y:S01]  /*01b0*/  SHF.R.S32.HI R5, RZ, 0x17, R15 ;  /* 0x00000017ff057819 */ /* 0x000fe2000001140f */
[----:B------:R-:W-:Y:S02]  /*01c0*/  IMAD.HI R6, R2, 0x4ec4ec4f, RZ ;  /* 0x4ec4ec4f02067827 */ /* 0x000fe400078e02ff */
[----:B------:R1:W3:Y:S01]  /*01d0*/  @!P0 LDG.E.EL R9, desc[UR4][R12.64] ;  /* 0x000000040c098981 */ /* 0x0002e2000c2e1900 */
[----:B------:R-:W-:Y:S01]  /*01e0*/  SGXT R5, R5, 0x1 ;  /* 0x000000010505781a */ /* 0x000fe20000000200 */
[----:B----4-:R-:W-:Y:S01]  /*01f0*/  IMAD.WIDE R10, R7, 0x4, R10 ;  /* 0x00000004070a7825 */ /* 0x010fe200078e020a */
[----:B------:R-:W-:-:S03]  /*0200*/  SHF.R.U32.HI R15, RZ, 0x1f, R6 ;  /* 0x0000001fff0f7819 */ /* 0x000fc60000011606 */
[----:B------:R-:W-:Y:S01]  /*0210*/  VIADD R0, R2, 0x1 ;  /* 0x0000000102007836 */ /* 0x000fe20000000000 */
[----:B------:R-:W4:Y:S01]  /*0220*/  @P1 LDG.E.EL R27, desc[UR4][R10.64+-0x68] ;  /* 0xffff98040a1b1981 */ /* 0x000f22000c2e1900 */
[----:B------:R-:W-:-:S03]  /*0230*/  LEA.HI.SX32 R15, R6, R15, 0x14 ;  /* 0x0000000f060f7211 */ /* 0x000fc600078fa2ff */
[----:B------:R-:W-:Y:S01]  /*0240*/  LEA.HI R5, R5, R0, RZ, 0x8 ;  /* 0x0000000005057211 */ /* 0x000fe200078f40ff */
[----:B------:R1:W4:Y:S01]  /*0250*/  @P1 LDG.E.EL R28, desc[UR4][R10.64+-0x68] ;  /* 0xffff98040a1c1981 */ /* 0x000322000c2e1900 */
[----:B------:R-:W-:Y:S02]  /*0260*/  LOP3.LUT R3, R3, 0xffffff00, RZ, 0xc0, !PT ;  /* 0xffffff0003037812 */ /* 0x000fe400078ec0ff */
[----:B------:R-:W-:-:S03]  /*0270*/  LOP3.LUT R5, R5, 0xffffff00, RZ, 0xc0, !PT ;  /* 0xffffff0005057812 */ /* 0x000fc600078ec0ff */
[----:B------:R-:W-:Y:S02]  /*0280*/  IMAD.IADD R3, R2, 0x1, -R3 ;  /* 0x0000000102037824 */ /* 0x000fe400078e0a03 */
[----:B------:R-:W-:Y:S02]  /*0290*/  IMAD.IADD R5, R0, 0x1, -R5 ;  /* 0x0000000100057824 */ /* 0x000fe400078e0a05 */
[----:B------:R-:W-:-:S04]  /*02a0*/  IMAD R0, R15, 0x1a00, RZ ;  /* 0x00001a000f007824 */ /* 0x000fc800078e02ff */
[--C-:B------:R-:W-:Y:S02]  /*02b0*/  IMAD R6, R3, 0x1a, R0.reuse ;  /* 0x0000001a03067824 */ /* 0x100fe400078e0200 */
[----:B------:R-:W-:Y:S01]  /*02c0*/  IMAD R0, R5, 0x1a, R0 ;  /* 0x0000001a05007824 */ /* 0x000fe200078e0200 */
[----:B------:R-:W-:Y:S02]  /*02d0*/  SHF.R.S32.HI R3, RZ, 0x1f, R7 ;  /* 0x0000001fff037819 */ /* 0x000fe40000011407 */
[----:B-1----:R-:W-:Y:S02]  /*02e0*/  IADD3 R12, P2, R7, R6, RZ ;  /* 0x00000006070c7210 */ /* 0x002fe40007f5e0ff */
[----:B------:R-:W-:Y:S02]  /*02f0*/  IADD3 R5, P3, R7, R0, RZ ;  /* 0x0000000007057210 */ /* 0x000fe40007f7e0ff */
[-C--:B------:R-:W-:Y:S02]  /*0300*/  LEA.HI.X.SX32 R11, R6, R3.reuse, 0x1, P2 ;  /* 0x00000003060b7211 */ /* 0x080fe400010f0eff */
[----:B------:R-:W-:-:S02]  /*0310*/  LEA.HI.X.SX32 R8, R0, R3, 0x1, P3 ;  /* 0x0000000300087211 */ /* 0x000fc400018f0eff */
[C---:B------:R-:W-:Y:S02]  /*0320*/  LEA R22, P3, R5.reuse, UR6, 0x2 ;  /* 0x0000000605167c11 */ /* 0x040fe4000f8610ff */
[C---:B------:R-:W-:Y:S01]  /*0330*/  LEA R20, P2, R12.reuse, UR6, 0x2 ;  /* 0x000000060c147c11 */ /* 0x040fe2000f8410ff */
[----:B------:R-:W-:Y:S01]  /*0340*/  IMAD.MOV.U32 R3, RZ, RZ, RZ ;  /* 0x000000ffff037224 */ /* 0x000fe200078e00ff */
[----:B------:R-:W-:Y:S01]  /*0350*/  LEA.HI.X R23, R5, UR7, R8, 0x2, P3 ;  /* 0x0000000705177c11 */ /* 0x000fe200098f1408 */
[----:B------:R-:W-:Y:S01]  /*0360*/  IMAD.MOV.U32 R5, RZ, RZ, RZ ;  /* 0x000000ffff057224 */ /* 0x000fe200078e00ff */
[----:B------:R-:W-:Y:S01]  /*0370*/  LEA.HI.X R21, R12, UR7, R11, 0x2, P2 ;  /* 0x000000070c157c11 */ /* 0x000fe200090f140b */
[C---:B------:R-:W-:Y:S01]  /*0380*/  IMAD.IADD R15, R7.reuse, 0x1, R6 ;  /* 0x00000001070f7824 */ /* 0x040fe200078e0206 */
[----:B------:R-:W1:Y:S01]  /*0390*/  LDC.64 R10, c[0x0][0x240] ;  /* 0x00009000ff0a7b82 */ /* 0x000e620000000a00 */
[----:B------:R-:W-:Y:S02]  /*03a0*/  IMAD.IADD R25, R7, 0x1, R0 ;  /* 0x0000000107197824 */ /* 0x000fe400078e0200 */
[--C-:B-----5:R-:W-:Y:S01]  /*03b0*/  IMAD.WIDE R14, R15, 0x4, R16.reuse ;  /* 0x000000040f0e7825 */ /* 0x120fe200078e0210 */
[----:B------:R5:W4:Y:S03]  /*03c0*/  @P1 LDG.E.EL R3, desc[UR4][R20.64+-0x68] ;  /* 0xffff980414031981 */ /* 0x000b26000c2e1900 */
[----:B------:R-:W-:Y:S01]  /*03d0*/  IMAD.WIDE R16, R25, 0x4, R16 ;  /* 0x0000000419107825 */ /* 0x000fe200078e0210 */
[----:B------:R5:W4:Y:S01]  /*03e0*/  @P1 LDG.E.EL R5, desc[UR4][R22.64+-0x68] ;  /* 0xffff980416051981 */ /* 0x000b22000c2e1900 */
[----:B------:R-:W1:Y:S08]  /*03f0*/  LDC.64 R12, c[0x0][0x228] ;  /* 0x00008a00ff0c7b82 */ /* 0x000e700000000a00 */
[----:B-----5:R-:W5:Y:S08]  /*0400*/  LDC.64 R20, c[0x0][0x230] ;  /* 0x00008c00ff147b82 */ /* 0x020f700000000a00 */
[----:B0-----:R-:W0:Y:S08]  /*0410*/  LDC.64 R22, c[0x0][0x250] ;  /* 0x00009400ff167b82 */ /* 0x001e300000000a00 */
[----:B------:R-:W0:Y:S01]  /*0420*/  LDC.64 R24, c[0x0][0x258] ;  /* 0x00009600ff187b82 */ /* 0x000e220000000a00 */
[----:B------:R-:W-:-:S02]  /*0430*/  IMAD.MOV.U32 R0, RZ, RZ, RZ ;  /* 0x000000ffff007224 */ /* 0x000fc400078e00ff */
[----:B------:R-:W-:Y:S02]  /*0440*/  IMAD.MOV.U32 R6, RZ, RZ, RZ ;  /* 0x000000ffff067224 */ /* 0x000fe400078e00ff */
[C---:B------:R-:W-:Y:S02]  /*0450*/  IMAD.WIDE R18, R7.reuse, 0x4, R18 ;  /* 0x0000000407127825 */ /* 0x040fe400078e0212 */
[----:B------:R1:W4:Y:S02]  /*0460*/  @!P0 LDG.E.EL R0, desc[UR4][R16.64] ;  /* 0x0000000410008981 */ /* 0x000324000c2e1900 */
[----:B------:R-:W-:Y:S02]  /*0470*/  IMAD.MOV.U32 R8, RZ, RZ, RZ ;  /* 0x000000ffff087224 */ /* 0x000fe400078e00ff */
[----:B------:R-:W4:Y:S01]  /*0480*/  @!P0 LDG.E.EL R6, desc[UR4][R18.64] ;  /* 0x0000000412068981 */ /* 0x000f22000c2e1900 */
[----:B-1----:R-:W-:-:S03]  /*0490*/  IMAD.WIDE R10, R7, 0x4, R10 ;  /* 0x00000004070a7825 */ /* 0x002fc600078e020a */
[----:B------:R1:W4:Y:S01]  /*04a0*/  @!P0 LDG.E.EL R8, desc[UR4][R14.64] ;  /* 0x000000040e088981 */ /* 0x000322000c2e1900 */
[C---:B------:R-:W-:Y:S01]  /*04b0*/  IMAD.WIDE R12, R7.reuse, 0x4, R12 ;  /* 0x00000004070c7825 */ /* 0x040fe200078e020c */
[----:B------:R-:W-:Y:S02]  /*04c0*/  CS2R R16, SRZ ;  /* 0x0000000000107805 */ /* 0x000fe4000001ff00 */
[----:B------:R0:W4:Y:S01]  /*04d0*/  @!P0 LDG.E.EL R26, desc[UR4][R18.64] ;  /* 0x00000004121a8981 */ /* 0x000122000c2e1900 */
[----:B-----5:R-:W-:-:S03]  /*04e0*/  IMAD.WIDE R20, R7, 0x4, R20 ;  /* 0x0000000407147825 */ /* 0x020fc600078e0214 */
[----:B------:R-:W5:Y:S01]  /*04f0*/  @P1 LDG.E.EL R29, desc[UR4][R10.64+-0x68] ;  /* 0xffff98040a1d1981 */ /* 0x000f62000c2e1900 */
[----:B-1----:R-:W-:Y:S01]  /*0500*/  CS2R R14, SRZ ;  /* 0x00000000000e7805 */ /* 0x002fe2000001ff00 */
[C---:B0-----:R-:W-:Y:S02]  /*0510*/  IMAD.WIDE R22, R7.reuse, 0x4, R22 ;  /* 0x0000000407167825 */ /* 0x041fe400078e0216 */
[----:B------:R-:W5:Y:S01]  /*0520*/  @!P0 LDG.E.EL R16, desc[UR4][R12.64] ;  /* 0x000000040c108981 */ /* 0x000f62000c2e1900 */
[----:B------:R-:W-:Y:S01]  /*0530*/  CS2R R18, SRZ ;  /* 0x0000000000127805 */ /* 0x000fe2000001ff00 */
[----:B------:R-:W-:Y:S02]  /*0540*/  IMAD.WIDE R24, R7, 0x4, R24 ;  /* 0x0000000407187825 */ /* 0x000fe400078e0218 */
[----:B------:R0:W5:Y:S02]  /*0550*/  @P1 LDG.E.EL R14, desc[UR4][R10.64+-0x68] ;  /* 0xffff98040a0e1981 */ /* 0x000164000c2e1900 */
[----:B------:R-:W-:-:S02]  /*0560*/  IMAD.MOV.U32 R7, RZ, RZ, RZ ;  /* 0x000000ffff077224 */ /* 0x000fc400078e00ff */
[----:B------:R-:W5:Y:S04]  /*0570*/  @!P0 LDG.E.EL R15, desc[UR4][R12.64] ;  /* 0x000000040c0f8981 */ /* 0x000f68000c2e1900 */
[----:B------:R-:W5:Y:S01]  /*0580*/  @!P0 LDG.E.EL R17, desc[UR4][R20.64] ;  /* 0x0000000414118981 */ /* 0x000f62000c2e1900 */
[----:B0-----:R-:W-:-:S03]  /*0590*/  CS2R R10, SRZ ;  /* 0x00000000000a7805 */ /* 0x001fc6000001ff00 */
[----:B------:R0:W5:Y:S04]  /*05a0*/  @!P0 LDG.E.EL R18, desc[UR4][R20.64] ;  /* 0x0000000414128981 */ /* 0x000168000c2e1900 */
[----:B------:R-:W5:Y:S04]  /*05b0*/  @P1 LDG.E.EL R10, desc[UR4][R22.64+-0x68] ;  /* 0xffff9804160a1981 */ /* 0x000f68000c2e1900 */
[----:B------:R1:W5:Y:S04]  /*05c0*/  @P1 LDG.E.EL R19, desc[UR4][R22.64+-0x68] ;  /* 0xffff980416131981 */ /* 0x000368000c2e1900 */
[----:B------:R-:W5:Y:S04]  /*05d0*/  @P1 LDG.E.EL R11, desc[UR4][R24.64+-0x68] ;  /* 0xffff9804180b1981 */ /* 0x000f68000c2e1900 */
[----:B------:R0:W5:Y:S01]  /*05e0*/  @P1 LDG.E.EL R7, desc[UR4][R24.64+-0x68] ;  /* 0xffff980418071981 */ /* 0x000162000c2e1900 */
[----:B--2---:R-:W-:-:S05]  /*05f0*/  SEL R4, R4, RZ, !P0 ;  /* 0x000000ff04047207 */ /* 0x004fca0004000000 */
[----:B------:R-:W-:Y:S01]  /*0600*/  FADD R4, R4, 9.9999997473787516356e-06 ;  /* 0x3727c5ac04047421 */ /* 0x000fe20000000000 */
[----:B---3--:R-:W-:-:S05]  /*0610*/  SEL R9, R9, RZ, !P0 ;  /* 0x000000ff09097207 */ /* 0x008fca0004000000 */
[----:B------:R-:W2:Y:S01]  /*0620*/  MUFU.SQRT R4, R4 ;  /* 0x0000000400047308 */ /* 0x000ea20000002000 */
[----:B0-----:R-:W-:Y:S01]  /*0630*/  FADD R21, R9, 9.9999997473787516356e-06 ;  /* 0x3727c5ac09157421 */ /* 0x001fe20000000000 */
[----:B----4-:R-:W-:-:S06]  /*0640*/  SEL R27, R27, RZ, P1 ;  /* 0x000000ff1b1b7207 */ /* 0x010fcc0000800000 */
[----:B------:R-:W0:Y:S01]  /*0650*/  MUFU.SQRT R21, R21 ;  /* 0x0000001500157308 */ /* 0x000e220000002000 */
[----:B------:R-:W-:Y:S01]  /*0660*/  FADD R27, R27, 9.9999997473787516356e-06 ;  /* 0x3727c5ac1b1b7421 */ /* 0x000fe20000000000 */
[----:B------:R-:W-:Y:S02]  /*0670*/  SEL R12, R28, RZ, P1 ;  /* 0x000000ff1c0c7207 */ /* 0x000fe40000800000 */
[----:B--2---:R-:W-:-:S03]  /*0680*/  FSETP.GT.AND P3, PT, R4, 8.50705917302346158658e+37, PT ;  /* 0x7e8000000400780b */ /* 0x004fc60003f64000 */
[----:B------:R-:W-:Y:S01]  /*0690*/  FADD R12, R12, 9.9999997473787516356e-06 ;  /* 0x3727c5ac0c0c7421 */ /* 0x000fe20000000000 */
[----:B------:R-:W2:Y:S01]  /*06a0*/  MUFU.SQRT R27, R27 ;  /* 0x0000001b001b7308 */ /* 0x000ea20000002000 */
[----:B------:R-:W-:Y:S01]  /*06b0*/  FSETP.GEU.AND P6, PT, R4, 1.175494350822287508e-38, PT ;  /* 0x008000000400780b */ /* 0x000fe20003fce000 */
[----:B------:R-:W-:Y:S01]  /*06c0*/  IMAD.MOV.U32 R9, RZ, RZ, 0x3e800000 ;  /* 0x3e800000ff097424 */ /* 0x000fe200078e00ff */
[----:B0-----:R-:W-:-:S05]  /*06d0*/  FSETP.GT.AND P5, PT, R21, 8.50705917302346158658e+37, PT ;  /* 0x7e8000001500780b */ /* 0x001fca0003fa4000 */
[----:B------:R-:W0:Y:S01]  /*06e0*/  MUFU.SQRT R12, R12 ;  /* 0x0000000c000c7308 */ /* 0x000e220000002000 */
[----:B------:R-:W-:Y:S01]  /*06f0*/  FSEL R20, R9, 1, P3 ;  /* 0x3f80000009147808 */ /* 0x000fe20001800000 */
[----:B------:R-:W-:Y:S01]  /*0700*/  @P3 FMUL R4, R4, 0.25 ;  /* 0x3e80000004043820 */ /* 0x000fe20000400000 */
[----:B------:R-:W-:-:S03]  /*0710*/  FSETP.GEU.AND P2, PT, R21, 1.175494350822287508e-38, PT ;  /* 0x008000001500780b */ /* 0x000fc60003f4e000 */
[----:B------:R-:W-:Y:S01]  /*0720*/  @!P6 FMUL R20, R20, 16777216 ;  /* 0x4b8000001414e820 */ /* 0x000fe20000400000 */
[----:B------:R-:W-:Y:S01]  /*0730*/  @!P6 FMUL R4, R4, 16777216 ;  /* 0x4b8000000404e820 */ /* 0x000fe20000400000 */
[----:B--2---:R-:W-:Y:S02]  /*0740*/  FSETP.GT.AND P6, PT, R27, 8.50705917302346158658e+37, PT ;  /* 0x7e8000001b00780b */ /* 0x004fe40003fc4000 */
[----:B-1----:R-:W-:Y:S01]  /*0750*/  FSEL R22, R9, 1, P5 ;  /* 0x3f80000009167808 */ /* 0x002fe20002800000 */
[----:B------:R-:W-:Y:S01]  /*0760*/  @P5 FMUL R21, R21, 0.25 ;  /* 0x3e80000015155820 */ /* 0x000fe20000400000 */
[----:B------:R-:W-:Y:S02]  /*0770*/  FSETP.GEU.AND P5, PT, R27, 1.175494350822287508e-38, PT ;  /* 0x008000001b00780b */ /* 0x000fe40003fae000 */
[C---:B0-----:R-:W-:Y:S02]  /*0780*/  FSETP.GT.AND P4, PT, R12.reuse, 8.50705917302346158658e+37, PT ;  /* 0x7e8000000c00780b */ /* 0x041fe40003f84000 */
[----:B------:R-:W-:Y:S01]  /*0790*/  FSETP.GEU.AND P3, PT, R12, 1.175494350822287508e-38, PT ;  /* 0x008000000c00780b */ /* 0x000fe20003f6e000 */
[----:B------:R-:W-:-:S04]  /*07a0*/  @!P2 FMUL R21, R21, 16777216 ;  /* 0x4b8000001515a820 */ /* 0x000fc80000400000 */
[----:B------:R-:W-:Y:S01]  /*07b0*/  @P6 FMUL R27, R27, 0.25 ;  /* 0x3e8000001b1b6820 */ /* 0x000fe20000400000 */
[----:B------:R-:W0:Y:S03]  /*07c0*/  MUFU.RCP R13, R4 ;  /* 0x00000004000d7308 */ /* 0x000e260000001000 */
[----:B------:R-:W-:Y:S02]  /*07d0*/  @!P5 FMUL R27, R27, 16777216 ;  /* 0x4b8000001b1bd820 */ /* 0x000fe40000400000 */
[----:B------:R-:W-:-:S03]  /*07e0*/  @P4 FMUL R12, R12, 0.25 ;  /* 0x3e8000000c0c4820 */ /* 0x000fc60000400000 */
[----:B------:R-:W1:Y:S01]  /*07f0*/  MUFU.RCP R21, R21 ;  /* 0x0000001500157308 */ /* 0x000e620000001000 */
[----:B------:R-:W-:Y:S01]  /*0800*/  @!P3 FMUL R12, R12, 16777216 ;  /* 0x4b8000000c0cb820 */ /* 0x000fe20000400000 */
[----:B------:R-:W-:-:S06]  /*0810*/  FSEL R23, R9, 1, P4 ;  /* 0x3f80000009177808 */ /* 0x000fcc0002000000 */
[----:B------:R-:W2:Y:S01]  /*0820*/  MUFU.RCP R4, R27 ;  /* 0x0000001b00047308 */ /* 0x000ea20000001000 */
[----:B------:R-:W-:Y:S01]  /*0830*/  FSEL R9, R9, 1, P6 ;  /* 0x3f80000009097808 */ /* 0x000fe20003000000 */
[----:B------:R-:W-:Y:S01]  /*0840*/  @!P2 FMUL R22, R22, 16777216 ;  /* 0x4b8000001616a820 */ /* 0x000fe20000400000 */
[----:B0-----:R-:W-:-:S05]  /*0850*/  FMUL R13, R13, R20 ;  /* 0x000000140d0d7220 */ /* 0x001fca0000400000 */
[----:B------:R-:W0:Y:S01]  /*0860*/  MUFU.RCP R12, R12 ;  /* 0x0000000c000c7308 */ /* 0x000e220000001000 */
[----:B-1----:R-:W-:Y:S01]  /*0870*/  FMUL R20, R21, R22 ;  /* 0x0000001615147220 */ /* 0x002fe20000400000 */
[----:B------:R-:W-:Y:S01]  /*0880*/  @!P5 FMUL R9, R9, 16777216 ;  /* 0x4b8000000909d820 */ /* 0x000fe20000400000 */
[----:B------:R-:W-:Y:S02]  /*0890*/  SEL R25, R0, RZ, !P0 ;  /* 0x000000ff00197207 */ /* 0x000fe40004000000 */
[----:B------:R-:W-:Y:S01]  /*08a0*/  SEL R6, R6, RZ, !P0 ;  /* 0x000000ff06067207 */ /* 0x000fe20004000000 */
[----:B--2---:R-:W-:Y:S01]  /*08b0*/  FMUL R0, R4, R9 ;  /* 0x0000000904007220 */ /* 0x004fe20000400000 */
[----:B------:R-:W-:Y:S02]  /*08c0*/  SEL R21, R8, RZ, !P0 ;  /* 0x000000ff08157207 */ /* 0x000fe40004000000 */
[----:B------:R-:W-:Y:S01]  /*08d0*/  SEL R8, R3, RZ, P1 ;  /* 0x000000ff03087207 */ /* 0x000fe20000800000 */
[----:B------:R-:W-:Y:S01]  /*08e0*/  FADD R3, R25, -R6 ;  /* 0x8000000619037221 */ /* 0x000fe20000000000 */
[----:B------:R-:W-:-:S02]  /*08f0*/  SEL R6, R5, RZ, P1 ;  /* 0x000000ff05067207 */ /* 0x000fc40000800000 */
[----:B------:R-:W1:Y:S01]  /*0900*/  LDC.64 R4, c[0x0][0x260] ;  /* 0x00009800ff047b82 */ /* 0x000e620000000a00 */
[----:B------:R-:W-:Y:S01]  /*0910*/  SEL R26, R26, RZ, !P0 ;  /* 0x000000ff1a1a7207 */ /* 0x000fe20004000000 */
[----:B------:R-:W-:Y:S01]  /*0920*/  @!P3 FMUL R23, R23, 16777216 ;  /* 0x4b8000001717b820 */ /* 0x000fe20000400000 */
[----:B-----5:R-:W-:Y:S01]  /*0930*/  SEL R29, R29, RZ, P1 ;  /* 0x000000ff1d1d7207 */ /* 0x020fe20000800000 */
[----:B------:R-:W-:Y:S02]  /*0940*/  FMUL R20, R20, R3 ;  /* 0x0000000314147220 */ /* 0x000fe40000400000 */
[----:B------:R-:W-:Y:S01]  /*0950*/  FADD R26, R21, -R26 ;  /* 0x8000001a151a7221 */ /* 0x000fe20000000000 */
[----:B------:R-:W-:Y:S01]  /*0960*/  SEL R9, R14, RZ, P1 ;  /* 0x000000ff0e097207 */ /* 0x000fe20000800000 */
[----:B0-----:R-:W-:Y:S01]  /*0970*/  FMUL R12, R12, R23 ;  /* 0x000000170c0c7220 */ /* 0x001fe20000400000 */
[----:B------:R-:W-:-:S03]  /*0980*/  FADD R29, R8, -R29 ;  /* 0x8000001d081d7221 */ /* 0x000fc60000000000 */
[----:B------:R-:W-:Y:S01]  /*0990*/  FADD R3, R6, -R9 ;  /* 0x8000000906037221 */ /* 0x000fe20000000000 */
[----:B------:R-:W-:Y:S01]  /*09a0*/  SEL R6, R15, RZ, !P0 ;  /* 0x000000ff0f067207 */ /* 0x000fe20004000000 */
[----:B------:R-:W-:Y:S01]  /*09b0*/  FMUL R13, R13, R26 ;  /* 0x0000001a0d0d7220 */ /* 0x000fe20000400000 */
[----:B------:R-:W-:Y:S02]  /*09c0*/  SEL R9, R16, RZ, !P0 ;  /* 0x000000ff10097207 */ /* 0x000fe40004000000 */
[----:B------:R-:W-:Y:S02]  /*09d0*/  SEL R17, R17, RZ, !P0 ;  /* 0x000000ff11117207 */ /* 0x000fe40004000000 */
[----:B------:R-:W-:Y:S01]  /*09e0*/  SEL R18, R18, RZ, !P0 ;  /* 0x000000ff12127207 */ /* 0x000fe20004000000 */
[----:B------:R-:W-:Y:S01]  /*09f0*/  FMUL R12, R12, R29 ;  /* 0x0000001d0c0c7220 */ /* 0x000fe20000400000 */
[----:B------:R-:W-:Y:S01]  /*0a00*/  FMUL R0, R0, R3 ;  /* 0x0000000300007220 */ /* 0x000fe20000400000 */
[----:B------:R-:W-:-:S02]  /*0a10*/  SEL R15, R10, RZ, P1 ;  /* 0x000000ff0a0f7207 */ /* 0x000fc40000800000 */
[----:B------:R-:W-:Y:S02]  /*0a20*/  SEL R8, R19, RZ, P1 ;  /* 0x000000ff13087207 */ /* 0x000fe40000800000 */
[----:B------:R-:W-:Y:S02]  /*0a30*/  SEL R10, R11, RZ, P1 ;  /* 0x000000ff0b0a7207 */ /* 0x000fe40000800000 */
[----:B------:R-:W-:Y:S01]  /*0a40*/  SEL R7, R7, RZ, P1 ;  /* 0x000000ff07077207 */ /* 0x000fe20000800000 */
[----:B------:R-:W-:Y:S01]  /*0a50*/  FFMA R13, R6, R13, R17 ;  /* 0x0000000d060d7223 */ /* 0x000fe20000000011 */
[----:B------:R-:W-:Y:S01]  /*0a60*/  FFMA R20, R9, R20, R18 ;  /* 0x0000001409147223 */ /* 0x000fe20000000012 */
[----:B------:R-:W-:Y:S02]  /*0a70*/  FFMA R12, R15, R12, R10 ;  /* 0x0000000c0f0c7223 */ /* 0x000fe4000000000a */
[----:B------:R-:W-:Y:S01]  /*0a80*/  FFMA R0, R8, R0, R7 ;  /* 0x0000000008007223 */ /* 0x000fe20000000007 */
[----:B------:R-:W-:-:S02]  /*0a90*/  FSETP.GEU.AND P3, PT, R13, RZ, PT ;  /* 0x000000ff0d00720b */ /* 0x000fc40003f6e000 */
[----:B------:R-:W-:Y:S02]  /*0aa0*/  FSETP.GEU.AND P4, PT, R20, RZ, PT ;  /* 0x000000ff1400720b */ /* 0x000fe40003f8e000 */
[----:B------:R-:W-:Y:S02]  /*0ab0*/  FSETP.GEU.AND P2, PT, R12, RZ, PT ;  /* 0x000000ff0c00720b */ /* 0x000fe40003f4e000 */
[----:B------:R-:W-:Y:S01]  /*0ac0*/  FSETP.GEU.AND P1, PT, R0, RZ, PT ;  /* 0x000000ff0000720b */ /* 0x000fe20003f2e000 */
[----:B-1----:R-:W-:Y:S01]  /*0ad0*/  IMAD.WIDE R4, R2, 0x4, R4 ;  /* 0x0000000402047825 */ /* 0x002fe200078e0204 */
[----:B------:R-:W-:Y:S02]  /*0ae0*/  FSEL R6, R13, RZ, P3 ;  /* 0x000000ff0d067208 */ /* 0x000fe40001800000 */
[----:B------:R-:W-:Y:S02]  /*0af0*/  FSEL R7, R20, RZ, P4 ;  /* 0x000000ff14077208 */ /* 0x000fe40002000000 */
[----:B------:R-:W-:-:S02]  /*0b00*/  @P0 FSEL R6, R12, RZ, P2 ;  /* 0x000000ff0c060208 */ /* 0x000fc40001000000 */
[----:B------:R-:W-:-:S05]  /*0b10*/  @P0 FSEL R7, R0, RZ, P1 ;  /* 0x000000ff00070208 */ /* 0x000fca0000800000 */
[----:B------:R-:W-:Y:S01]  /*0b20*/  STG.E.64 desc[UR4][R4.64], R6 ;  /* 0x0000000604007986 */ /* 0x000fe2000c101b04 */
[----:B------:R-:W-:Y:S05]  /*0b30*/  EXIT ;  /* 0x000000000000794d */ /* 0x000fea0003800000 */
.L_x_0:
[----:B------:R-:W-:-:S00]  /*0b40*/  BRA `(.L_x_0) ;  /* 0xfffffffc00fc7947 */ /* 0x000fc0000383ffff */
[----:B------:R-:W-:-:S00]  /*0b50*/  NOP ;  /* 0x0000000000007918 */ /* 0x000fc00000000000 */
        /* <DEDUP_REMOVED lines=10> */
.L_x_1:


//--------------------- .nv.global.init           --------------------------
	.section	.nv.global.init,"aw",@progbits
.nv.global.init:
	.type		_$_str,@object
	.size		_$_str,(_$_str_$_2 - _$_str)
_$_str:
        /*0000*/ 	.byte	0x5f, 0x5f, 0x43, 0x55, 0x44, 0x41, 0x5f, 0x46, 0x54, 0x5a, 0x00
	.type		_$_str_$_2,@object
	.size		_$_str_$_2,(.L_1 - _$_str_$_2)
_$_str_$_2:
        /*000b*/ 	.byte	0x5f, 0x5f, 0x43, 0x55, 0x44, 0x41, 0x5f, 0x50, 0x52, 0x45, 0x43, 0x5f, 0x53, 0x51, 0x52, 0x54
        /*001b*/ 	.byte	0x00
.L_1:


//--------------------- .nv.constant0.triton_poi_fused_cat_11 --------------------------
	.section	.nv.constant0.triton_poi_fused_cat_11,"a",@progbits
	.sectionflags	@""
	.align	4
.nv.constant0.triton_poi_fused_cat_11:
	.zero		620
